//
// Generated by NVIDIA NVVM Compiler
//
// Compiler Build ID: CL-36424714
// Cuda compilation tools, release 13.0, V13.0.88
// Based on NVVM 20.0.0
//

.version 9.0
.target sm_100
.address_size 64

	// .globl	_Z14dotproduct_gpuPfS_S_i
// _ZZ14dotproduct_gpuPfS_S_iE5cache has been demoted

.visible .entry _Z14dotproduct_gpuPfS_S_i(
	.param .u64 .ptr .align 1 _Z14dotproduct_gpuPfS_S_i_param_0,
	.param .u64 .ptr .align 1 _Z14dotproduct_gpuPfS_S_i_param_1,
	.param .u64 .ptr .align 1 _Z14dotproduct_gpuPfS_S_i_param_2,
	.param .u32 _Z14dotproduct_gpuPfS_S_i_param_3
)
{
	.reg .pred 	%p<12>;
	.reg .b32 	%r<14>;
	.reg .b32 	%f<35>;
	.reg .b64 	%rd<12>;
	// demoted variable
	.shared .align 4 .b8 _ZZ14dotproduct_gpuPfS_S_iE5cache[1024];
	ld.param.u64 	%rd3, [_Z14dotproduct_gpuPfS_S_i_param_0];
	ld.param.u64 	%rd4, [_Z14dotproduct_gpuPfS_S_i_param_1];
	ld.param.u64 	%rd5, [_Z14dotproduct_gpuPfS_S_i_param_2];
	ld.param.u32 	%r9, [_Z14dotproduct_gpuPfS_S_i_param_3];
	mov.u32 	%r1, %ctaid.x;
	mov.u32 	%r2, %ntid.x;
	mov.u32 	%r3, %tid.x;
	mad.lo.s32 	%r13, %r1, %r2, %r3;
	setp.ge.s32 	%p1, %r13, %r9;
	mov.f32 	%f34, 0f00000000;
	@%p1 bra 	$L__BB0_3;
	mov.u32 	%r10, %nctaid.x;
	mul.lo.s32 	%r5, %r10, %r2;
	cvta.to.global.u64 	%rd1, %rd4;
	cvta.to.global.u64 	%rd2, %rd5;
	mov.f32 	%f34, 0f00000000;
$L__BB0_2:
	mul.wide.s32 	%rd6, %r13, 4;
	add.s64 	%rd7, %rd1, %rd6;
	ld.global.f32 	%f6, [%rd7];
	add.s64 	%rd8, %rd2, %rd6;
	ld.global.f32 	%f7, [%rd8];
	fma.rn.f32 	%f34, %f6, %f7, %f34;
	add.s32 	%r13, %r13, %r5;
	setp.lt.s32 	%p2, %r13, %r9;
	@%p2 bra 	$L__BB0_2;
$L__BB0_3:
	shl.b32 	%r11, %r3, 2;
	mov.u32 	%r12, _ZZ14dotproduct_gpuPfS_S_iE5cache;
	add.s32 	%r8, %r12, %r11;
	st.shared.f32 	[%r8], %f34;
	bar.sync 	0;
	setp.gt.u32 	%p3, %r3, 127;
	@%p3 bra 	$L__BB0_5;
	ld.shared.f32 	%f8, [%r8+512];
	ld.shared.f32 	%f9, [%r8];
	add.f32 	%f10, %f8, %f9;
	st.shared.f32 	[%r8], %f10;
$L__BB0_5:
	bar.sync 	0;
	setp.gt.u32 	%p4, %r3, 63;
	@%p4 bra 	$L__BB0_7;
	ld.shared.f32 	%f11, [%r8+256];
	ld.shared.f32 	%f12, [%r8];
	add.f32 	%f13, %f11, %f12;
	st.shared.f32 	[%r8], %f13;
$L__BB0_7:
	bar.sync 	0;
	setp.gt.u32 	%p5, %r3, 31;
	@%p5 bra 	$L__BB0_9;
	ld.shared.f32 	%f14, [%r8+128];
	ld.shared.f32 	%f15, [%r8];
	add.f32 	%f16, %f14, %f15;
	st.shared.f32 	[%r8], %f16;
$L__BB0_9:
	bar.sync 	0;
	setp.gt.u32 	%p6, %r3, 15;
	@%p6 bra 	$L__BB0_11;
	ld.shared.f32 	%f17, [%r8+64];
	ld.shared.f32 	%f18, [%r8];
	add.f32 	%f19, %f17, %f18;
	st.shared.f32 	[%r8], %f19;
$L__BB0_11:
	bar.sync 	0;
	setp.gt.u32 	%p7, %r3, 7;
	@%p7 bra 	$L__BB0_13;
	ld.shared.f32 	%f20, [%r8+32];
	ld.shared.f32 	%f21, [%r8];
	add.f32 	%f22, %f20, %f21;
	st.shared.f32 	[%r8], %f22;
$L__BB0_13:
	bar.sync 	0;
	setp.gt.u32 	%p8, %r3, 3;
	@%p8 bra 	$L__BB0_15;
	ld.shared.f32 	%f23, [%r8+16];
	ld.shared.f32 	%f24, [%r8];
	add.f32 	%f25, %f23, %f24;
	st.shared.f32 	[%r8], %f25;
$L__BB0_15:
	bar.sync 	0;
	setp.gt.u32 	%p9, %r3, 1;
	@%p9 bra 	$L__BB0_17;
	ld.shared.f32 	%f26, [%r8+8];
	ld.shared.f32 	%f27, [%r8];
	add.f32 	%f28, %f26, %f27;
	st.shared.f32 	[%r8], %f28;
$L__BB0_17:
	bar.sync 	0;
	setp.ne.s32 	%p10, %r3, 0;
	@%p10 bra 	$L__BB0_19;
	ld.shared.f32 	%f29, [_ZZ14dotproduct_gpuPfS_S_iE5cache+4];
	ld.shared.f32 	%f30, [%r8];
	add.f32 	%f31, %f29, %f30;
	st.shared.f32 	[%r8], %f31;
$L__BB0_19:
	setp.ne.s32 	%p11, %r3, 0;
	bar.sync 	0;
	@%p11 bra 	$L__BB0_21;
	ld.shared.f32 	%f32, [_ZZ14dotproduct_gpuPfS_S_iE5cache];
	cvta.to.global.u64 	%rd9, %rd3;
	mul.wide.u32 	%rd10, %r1, 4;
	add.s64 	%rd11, %rd9, %rd10;
	st.global.f32 	[%rd11], %f32;
$L__BB0_21:
	ret;

}


// ===== COMPILED SASS (sm_100) =====

	.target	sm_100

	.elftype	@"ET_EXEC"


//--------------------- .note.nv.tkinfo           --------------------------
	.section	.note.nv.tkinfo,"",@"SHT_NOTE"
	.sectionflags	@"SHF_NOTE_NV_TKINFO"
	.tkinfo
        /*0018*/ 	.word	0x00000002
        /*0030*/ 	.string	""
        /*0030*/ 	.string	"ptxas"
        /*0030*/ 	.string	"Cuda compilation tools, release 13.0, V13.0.88"
        /*0030*/ 	.string	"Build cuda_13.0.r13.0/compiler.36424714_0"
        /*0030*/ 	.string	"-arch sm_100 -m 64 "



//--------------------- .note.nv.cuinfo           --------------------------
	.section	.note.nv.cuinfo,"",@"SHT_NOTE"
	.sectionflags	@"SHF_NOTE_NV_CUINFO"
        /*0018*/ 	.short	0x0002
        /*001a*/ 	.short	0x0064
        /*001c*/ 	.short	0x0082
	.zero		2


//--------------------- .nv.info                  --------------------------
	.section	.nv.info,"",@"SHT_CUDA_INFO"
	.align	4


	//----- nvinfo : EIATTR_REGCOUNT
	.align		4
        /*0000*/ 	.byte	0x04, 0x2f
        /*0002*/ 	.short	(.L_1 - .L_0)
	.align		4
.L_0:
        /*0004*/ 	.word	index@(_Z14dotproduct_gpuPfS_S_i)
        /*0008*/ 	.word	0x00000010


	//----- nvinfo : EIATTR_FRAME_SIZE
	.align		4
.L_1:
        /*000c*/ 	.byte	0x04, 0x11
        /*000e*/ 	.short	(.L_3 - .L_2)
	.align		4
.L_2:
        /*0010*/ 	.word	index@(_Z14dotproduct_gpuPfS_S_i)
        /*0014*/ 	.word	0x00000000


	//----- nvinfo : EIATTR_MIN_STACK_SIZE
	.align		4
.L_3:
        /*0018*/ 	.byte	0x04, 0x12
        /*001a*/ 	.short	(.L_5 - .L_4)
	.align		4
.L_4:
        /*001c*/ 	.word	index@(_Z14dotproduct_gpuPfS_S_i)
        /*0020*/ 	.word	0x00000000
.L_5:


//--------------------- .nv.compat                --------------------------
	.section	.nv.compat,"",@"SHT_CUDA_COMPAT_INFO"
	.align	4
        /*0000*/ 	.byte	0x02, 0x09, 0x00, 0x00, 0x02, 0x02, 0x01, 0x00, 0x02, 0x05, 0x05, 0x00, 0x03, 0x07, 0x01, 0x01
        /*0010*/ 	.byte	0x02, 0x03, 0x00, 0x00, 0x02, 0x06, 0x01, 0x00, 0x04, 0x0b, 0x08, 0x00, 0x09, 0x00, 0x00, 0x00
        /*0020*/ 	.byte	0x00, 0x00, 0x00, 0x00


//--------------------- .nv.info._Z14dotproduct_gpuPfS_S_i --------------------------
	.section	.nv.info._Z14dotproduct_gpuPfS_S_i,"",@"SHT_CUDA_INFO"
	.sectionflags	@""
	.align	4


	//----- nvinfo : EIATTR_CUDA_API_VERSION
	.align		4
        /*0000*/ 	.byte	0x04, 0x37
        /*0002*/ 	.short	(.L_7 - .L_6)
.L_6:
        /*0004*/ 	.word	0x00000082


	//----- nvinfo : EIATTR_KPARAM_INFO
	.align		4
.L_7:
        /*0008*/ 	.byte	0x04, 0x17
        /*000a*/ 	.short	(.L_9 - .L_8)
.L_8:
        /*000c*/ 	.word	0x00000000
        /*0010*/ 	.short	0x0003
        /*0012*/ 	.short	0x0018
        /*0014*/ 	.byte	0x00, 0xf0, 0x11, 0x00


	//----- nvinfo : EIATTR_KPARAM_INFO
	.align		4
.L_9:
        /*0018*/ 	.byte	0x04, 0x17
        /*001a*/ 	.short	(.L_11 - .L_10)
.L_10:
        /*001c*/ 	.word	0x00000000
        /*0020*/ 	.short	0x0002
        /*0022*/ 	.short	0x0010
        /*0024*/ 	.byte	0x00, 0xf5, 0x21, 0x00


	//----- nvinfo : EIATTR_KPARAM_INFO
	.align		4
.L_11:
        /*0028*/ 	.byte	0x04, 0x17
        /*002a*/ 	.short	(.L_13 - .L_12)
.L_12:
        /*002c*/ 	.word	0x00000000
        /*0030*/ 	.short	0x0001
        /*0032*/ 	.short	0x0008
        /*0034*/ 	.byte	0x00, 0xf5, 0x21, 0x00


	//----- nvinfo : EIATTR_KPARAM_INFO
	.align		4
.L_13:
        /*0038*/ 	.byte	0x04, 0x17
        /*003a*/ 	.short	(.L_15 - .L_14)
.L_14:
        /*003c*/ 	.word	0x00000000
        /*0040*/ 	.short	0x0000
        /*0042*/ 	.short	0x0000
        /*0044*/ 	.byte	0x00, 0xf5, 0x21, 0x00


	//----- nvinfo : EIATTR_SPARSE_MMA_MASK
	.align		4
.L_15:
        /*0048*/ 	.byte	0x03, 0x50
        /*004a*/ 	.short	0x0000


	//----- nvinfo : EIATTR_MAXREG_COUNT
	.align		4
        /*004c*/ 	.byte	0x03, 0x1b
        /*004e*/ 	.short	0x00ff


	//----- nvinfo : EIATTR_NUM_BARRIERS
	.align		4
        /*0050*/ 	.byte	0x02, 0x4c
        /*0052*/ 	.byte	0x01
	.zero		1


	//----- nvinfo : EIATTR_MERCURY_ISA_VERSION
	.align		4
        /*0054*/ 	.byte	0x03, 0x5f
        /*0056*/ 	.short	0x0101


	//----- nvinfo : EIATTR_VRC_CTA_INIT_COUNT
	.align		4
        /*0058*/ 	.byte	0x02, 0x4a
	.zero		1
	.zero		1


	//----- nvinfo : EIATTR_EXIT_INSTR_OFFSETS
	.align		4
        /*005c*/ 	.byte	0x04, 0x1c
        /*005e*/ 	.short	(.L_17 - .L_16)


	//   ....[0]....
.L_16:
        /*0060*/ 	.word	0x000004f0


	//   ....[1]....
        /*0064*/ 	.word	0x00000540


	//----- nvinfo : EIATTR_CRS_STACK_SIZE
	.align		4
.L_17:
        /*0068*/ 	.byte	0x04, 0x1e
        /*006a*/ 	.short	(.L_19 - .L_18)
.L_18:
        /*006c*/ 	.word	0x00000000


	//----- nvinfo : EIATTR_CBANK_PARAM_SIZE
	.align		4
.L_19:
        /*0070*/ 	.byte	0x03, 0x19
        /*0072*/ 	.short	0x001c


	//----- nvinfo : EIATTR_PARAM_CBANK
	.align		4
        /*0074*/ 	.byte	0x04, 0x0a
        /*0076*/ 	.short	(.L_21 - .L_20)
	.align		4
.L_20:
        /*0078*/ 	.word	index@(.nv.constant0._Z14dotproduct_gpuPfS_S_i)
        /*007c*/ 	.short	0x0380
        /*007e*/ 	.short	0x001c


	//----- nvinfo : EIATTR_SW_WAR
	.align		4
.L_21:
        /*0080*/ 	.byte	0x04, 0x36
        /*0082*/ 	.short	(.L_23 - .L_22)
.L_22:
        /*0084*/ 	.word	0x00000008
.L_23:


//--------------------- .nv.callgraph             --------------------------
	.section	.nv.callgraph,"",@"SHT_CUDA_CALLGRAPH"
	.align	4
	.sectionentsize	8
	.align		4
        /*0000*/ 	.word	0x00000000
	.align		4
        /*0004*/ 	.word	0xffffffff
	.align		4
        /*0008*/ 	.word	0x00000000
	.align		4
        /*000c*/ 	.word	0xfffffffe
	.align		4
        /*0010*/ 	.word	0x00000000
	.align		4
        /*0014*/ 	.word	0xfffffffd
	.align		4
        /*0018*/ 	.word	0x00000000
	.align		4
        /*001c*/ 	.word	0xfffffffc


//--------------------- .text._Z14dotproduct_gpuPfS_S_i --------------------------
	.section	.text._Z14dotproduct_gpuPfS_S_i,"ax",@progbits
	.align	128
        .global         _Z14dotproduct_gpuPfS_S_i
        .type           _Z14dotproduct_gpuPfS_S_i,@function
        .size           _Z14dotproduct_gpuPfS_S_i,(.L_x_4 - _Z14dotproduct_gpuPfS_S_i)
        .other          _Z14dotproduct_gpuPfS_S_i,@"STO_CUDA_ENTRY STV_DEFAULT"
_Z14dotproduct_gpuPfS_S_i:
.text._Z14dotproduct_gpuPfS_S_i:
[----:B------:R-:W-:Y:S01]  /*0000*/  LDC R1, c[0x0][0x37c] ;  /* 0x0000df00ff017b82 */ /* 0x000fe20000000800 */
[----:B------:R-:W0:Y:S01]  /*0010*/  S2R R0, SR_CTAID.X ;  /* 0x0000000000007919 */ /* 0x000e220000002500 */
[----:B------:R-:W0:Y:S01]  /*0020*/  LDCU UR8, c[0x0][0x360] ;  /* 0x00006c00ff0877ac */ /* 0x000e220008000800 */
[----:B------:R-:W-:Y:S01]  /*0030*/  BSSY.RECONVERGENT B0, `(.L_x_0) ;  /* 0x0000015000007945 */ /* 0x000fe20003800200 */
[----:B------:R-:W-:Y:S01]  /*0040*/  HFMA2 R12, -RZ, RZ, 0, 0 ;  /* 0x00000000ff0c7431 */ /* 0x000fe200000001ff */
[----:B------:R-:W0:Y:S01]  /*0050*/  S2R R3, SR_TID.X ;  /* 0x0000000000037919 */ /* 0x000e220000002100 */
[----:B------:R-:W1:Y:S01]  /*0060*/  LDCU UR9, c[0x0][0x398] ;  /* 0x00007300ff0977ac */ /* 0x000e620008000800 */
[----:B------:R-:W2:Y:S01]  /*0070*/  LDCU.64 UR6, c[0x0][0x358] ;  /* 0x00006b00ff0677ac */ /* 0x000ea20008000a00 */
[----:B0-----:R-:W-:-:S05]  /*0080*/  IMAD R2, R0, UR8, R3 ;  /* 0x0000000800027c24 */ /* 0x001fca000f8e0203 */
[----:B-1----:R-:W-:-:S13]  /*0090*/  ISETP.GE.AND P0, PT, R2, UR9, PT ;  /* 0x0000000902007c0c */ /* 0x002fda000bf06270 */
[----:B--2---:R-:W-:Y:S05]  /*00a0*/  @P0 BRA `(.L_x_1) ;  /* 0x0000000000340947 */ /* 0x004fea0003800000 */
[----:B------:R-:W0:Y:S01]  /*00b0*/  LDC R13, c[0x0][0x370] ;  /* 0x0000dc00ff0d7b82 */ /* 0x000e220000000800 */
[----:B------:R-:W-:-:S07]  /*00c0*/  MOV R12, RZ ;  /* 0x000000ff000c7202 */ /* 0x000fce0000000f00 */
[----:B------:R-:W1:Y:S08]  /*00d0*/  LDC.64 R8, c[0x0][0x388] ;  /* 0x0000e200ff087b82 */ /* 0x000e700000000a00 */
[----:B------:R-:W2:Y:S01]  /*00e0*/  LDC.64 R10, c[0x0][0x390] ;  /* 0x0000e400ff0a7b82 */ /* 0x000ea20000000a00 */
[----:B0-----:R-:W-:-:S07]  /*00f0*/  IMAD R13, R13, UR8, RZ ;  /* 0x000000080d0d7c24 */ /* 0x001fce000f8e02ff */
.L_x_2:
[----:B-1----:R-:W-:-:S04]  /*0100*/  IMAD.WIDE R4, R2, 0x4, R8 ;  /* 0x0000000402047825 */ /* 0x002fc800078e0208 */
[----:B--2---:R-:W-:Y:S02]  /*0110*/  IMAD.WIDE R6, R2, 0x4, R10 ;  /* 0x0000000402067825 */ /* 0x004fe400078e020a */
[----:B------:R-:W2:Y:S04]  /*0120*/  LDG.E R5, desc[UR6][R4.64] ;  /* 0x0000000604057981 */ /* 0x000ea8000c1e1900 */
[----:B------:R-:W2:Y:S01]  /*0130*/  LDG.E R6, desc[UR6][R6.64] ;  /* 0x0000000606067981 */ /* 0x000ea2000c1e1900 */
[----:B------:R-:W-:-:S04]  /*0140*/  IADD3 R2, PT, PT, R13, R2, RZ ;  /* 0x000000020d027210 */ /* 0x000fc80007ffe0ff */
[----:B------:R-:W-:Y:S01]  /*0150*/  ISETP.GE.AND P0, PT, R2, UR9, PT ;  /* 0x0000000902007c0c */ /* 0x000fe2000bf06270 */
[----:B--2---:R-:W-:-:S12]  /*0160*/  FFMA R12, R5, R6, R12 ;  /* 0x00000006050c7223 */ /* 0x004fd8000000000c */
[----:B------:R-:W-:Y:S05]  /*0170*/  @!P0 BRA `(.L_x_2) ;  /* 0xfffffffc00e08947 */ /* 0x000fea000383ffff */
.L_x_1:
[----:B------:R-:W-:Y:S05]  /*0180*/  BSYNC.RECONVERGENT B0 ;  /* 0x0000000000007941 */ /* 0x000fea0003800200 */
.L_x_0:
[----:B------:R-:W0:Y:S01]  /*0190*/  S2UR UR5, SR_CgaCtaId ;  /* 0x00000000000579c3 */ /* 0x000e220000008800 */
[----:B------:R-:W-:Y:S01]  /*01a0*/  UMOV UR4, 0x400 ;  /* 0x0000040000047882 */ /* 0x000fe20000000000 */
[C---:B------:R-:W-:Y:S02]  /*01b0*/  ISETP.GT.U32.AND P1, PT, R3.reuse, 0x7f, PT ;  /* 0x0000007f0300780c */ /* 0x040fe40003f24070 */
[----:B------:R-:W-:Y:S01]  /*01c0*/  ISETP.GT.U32.AND P0, PT, R3, 0x3f, PT ;  /* 0x0000003f0300780c */ /* 0x000fe20003f04070 */
[----:B0-----:R-:W-:-:S06]  /*01d0*/  ULEA UR4, UR5, UR4, 0x18 ;  /* 0x0000000405047291 */ /* 0x001fcc000f8ec0ff */
[----:B------:R-:W-:-:S05]  /*01e0*/  LEA R5, R3, UR4, 0x2 ;  /* 0x0000000403057c11 */ /* 0x000fca000f8e10ff */
[----:B------:R-:W-:Y:S01]  /*01f0*/  STS [R5], R12 ;  /* 0x0000000c05007388 */ /* 0x000fe20000000800 */
[----:B------:R-:W-:Y:S06]  /*0200*/  BAR.SYNC.DEFER_BLOCKING 0x0 ;  /* 0x0000000000007b1d */ /* 0x000fec0000010000 */
[----:B------:R-:W-:Y:S04]  /*0210*/  @!P1 LDS R2, [R5+0x200] ;  /* 0x0002000005029984 */ /* 0x000fe80000000800 */
[----:B------:R-:W0:Y:S02]  /*0220*/  @!P1 LDS R7, [R5] ;  /* 0x0000000005079984 */ /* 0x000e240000000800 */
[----:B0-----:R-:W-:-:S05]  /*0230*/  @!P1 FADD R2, R2, R7 ;  /* 0x0000000702029221 */ /* 0x001fca0000000000 */
[----:B------:R-:W-:Y:S01]  /*0240*/  @!P1 STS [R5], R2 ;  /* 0x0000000205009388 */ /* 0x000fe20000000800 */
[----:B------:R-:W-:Y:S01]  /*0250*/  BAR.SYNC.DEFER_BLOCKING 0x0 ;  /* 0x0000000000007b1d */ /* 0x000fe20000010000 */
[----:B------:R-:W-:-:S05]  /*0260*/  ISETP.GT.U32.AND P1, PT, R3, 0x1f, PT ;  /* 0x0000001f0300780c */ /* 0x000fca0003f24070 */
        /* <DEDUP_REMOVED lines=29> */
[----:B------:R-:W-:-:S05]  /*0440*/  ISETP.NE.AND P0, PT, R3, RZ, PT ;  /* 0x000000ff0300720c */ /* 0x000fca0003f05270 */
[----:B------:R-:W-:Y:S04]  /*0450*/  @!P1 LDS R2, [R5+0x8] ;  /* 0x0000080005029984 */ /* 0x000fe80000000800 */
[----:B------:R-:W0:Y:S02]  /*0460*/  @!P1 LDS R7, [R5] ;  /* 0x0000000005079984 */ /* 0x000e240000000800 */
[----:B0-----:R-:W-:-:S05]  /*0470*/  @!P1 FADD R2, R2, R7 ;  /* 0x0000000702029221 */ /* 0x001fca0000000000 */
[----:B------:R-:W-:Y:S01]  /*0480*/  @!P1 STS [R5], R2 ;  /* 0x0000000205009388 */ /* 0x000fe20000000800 */
[----:B------:R-:W-:Y:S06]  /*0490*/  BAR.SYNC.DEFER_BLOCKING 0x0 ;  /* 0x0000000000007b1d */ /* 0x000fec0000010000 */
[----:B------:R-:W-:Y:S04]  /*04a0*/  @!P0 LDS R3, [UR4+0x4] ;  /* 0x00000404ff038984 */ /* 0x000fe80008000800 */
[----:B------:R-:W0:Y:S02]  /*04b0*/  @!P0 LDS R4, [R5] ;  /* 0x0000000005048984 */ /* 0x000e240000000800 */
[----:B0-----:R-:W-:-:S05]  /*04c0*/  @!P0 FADD R4, R3, R4 ;  /* 0x0000000403048221 */ /* 0x001fca0000000000 */
[----:B------:R0:W-:Y:S01]  /*04d0*/  @!P0 STS [R5], R4 ;  /* 0x0000000405008388 */ /* 0x0001e20000000800 */
[----:B------:R-:W-:Y:S06]  /*04e0*/  BAR.SYNC.DEFER_BLOCKING 0x0 ;  /* 0x0000000000007b1d */ /* 0x000fec0000010000 */
[----:B------:R-:W-:Y:S05]  /*04f0*/  @P0 EXIT ;  /* 0x000000000000094d */ /* 0x000fea0003800000 */
[----:B0-----:R-:W0:Y:S01]  /*0500*/  LDS R5, [UR4] ;  /* 0x00000004ff057984 */ /* 0x001e220008000800 */
[----:B------:R-:W1:Y:S02]  /*0510*/  LDC.64 R2, c[0x0][0x380] ;  /* 0x0000e000ff027b82 */ /* 0x000e640000000a00 */
[----:B-1----:R-:W-:-:S05]  /*0520*/  IMAD.WIDE.U32 R2, R0, 0x4, R2 ;  /* 0x0000000400027825 */ /* 0x002fca00078e0002 */
[----:B0-----:R-:W-:Y:S01]  /*0530*/  STG.E desc[UR6][R2.64], R5 ;  /* 0x0000000502007986 */ /* 0x001fe2000c101906 */
[----:B------:R-:W-:Y:S05]  /*0540*/  EXIT ;  /* 0x000000000000794d */ /* 0x000fea0003800000 */
.L_x_3:
[----:B------:R-:W-:-:S00]  /*0550*/  BRA `(.L_x_3) ;  /* 0xfffffffc00fc7947 */ /* 0x000fc0000383ffff */
[----:B------:R-:W-:-:S00]  /*0560*/  NOP ;  /* 0x0000000000007918 */ /* 0x000fc00000000000 */
        /* <DEDUP_REMOVED lines=9> */
.L_x_4:


//--------------------- .nv.shared._Z14dotproduct_gpuPfS_S_i --------------------------
	.section	.nv.shared._Z14dotproduct_gpuPfS_S_i,"aw",@nobits
	.sectionflags	@""
	.align	4
.nv.shared._Z14dotproduct_gpuPfS_S_i:
	.zero		2048


//--------------------- .nv.shared.reserved.0     --------------------------
	.section	.nv.shared.reserved.0,"aw",@nobits
	.weak		__nv_reservedSMEM_offset_0_alias
	.size		__nv_reservedSMEM_offset_0_alias, 0, 64
	.other		__nv_reservedSMEM_offset_0_alias,@"STO_CUDA_RESERVED_SHARED STV_DEFAULT"
__nv_reservedSMEM_offset_0_alias:
	.zero		0
	.zero		64


//--------------------- .nv.constant0._Z14dotproduct_gpuPfS_S_i --------------------------
	.section	.nv.constant0._Z14dotproduct_gpuPfS_S_i,"a",@progbits
	.sectionflags	@""
	.align	4
.nv.constant0._Z14dotproduct_gpuPfS_S_i:
	.zero		924


//--------------------- SYMBOLS --------------------------

	.type		.nv.reservedSmem.offset0,@object
	.size		.nv.reservedSmem.offset0,0x4
	.type		.nv.reservedSmem.cap,@object
	.size		.nv.reservedSmem.cap,0x4
